//
// Generated by NVIDIA NVVM Compiler
//
// Compiler Build ID: CL-36424714
// Cuda compilation tools, release 13.0, V13.0.88
// Based on NVVM 20.0.0
//

.version 9.0
.target sm_100
.address_size 64

	// .globl	_Z18score_alignment_2DPcS_PiS_S0_PyS1_S0_S0_S0_

.visible .entry _Z18score_alignment_2DPcS_PiS_S0_PyS1_S0_S0_S0_(
	.param .u64 .ptr .align 1 _Z18score_alignment_2DPcS_PiS_S0_PyS1_S0_S0_S0__param_0,
	.param .u64 .ptr .align 1 _Z18score_alignment_2DPcS_PiS_S0_PyS1_S0_S0_S0__param_1,
	.param .u64 .ptr .align 1 _Z18score_alignment_2DPcS_PiS_S0_PyS1_S0_S0_S0__param_2,
	.param .u64 .ptr .align 1 _Z18score_alignment_2DPcS_PiS_S0_PyS1_S0_S0_S0__param_3,
	.param .u64 .ptr .align 1 _Z18score_alignment_2DPcS_PiS_S0_PyS1_S0_S0_S0__param_4,
	.param .u64 .ptr .align 1 _Z18score_alignment_2DPcS_PiS_S0_PyS1_S0_S0_S0__param_5,
	.param .u64 .ptr .align 1 _Z18score_alignment_2DPcS_PiS_S0_PyS1_S0_S0_S0__param_6,
	.param .u64 .ptr .align 1 _Z18score_alignment_2DPcS_PiS_S0_PyS1_S0_S0_S0__param_7,
	.param .u64 .ptr .align 1 _Z18score_alignment_2DPcS_PiS_S0_PyS1_S0_S0_S0__param_8,
	.param .u64 .ptr .align 1 _Z18score_alignment_2DPcS_PiS_S0_PyS1_S0_S0_S0__param_9
)
{
	.reg .pred 	%p<154>;
	.reg .b16 	%rs<32>;
	.reg .b32 	%r<85>;
	.reg .b64 	%rd<33>;

	ld.param.u64 	%rd8, [_Z18score_alignment_2DPcS_PiS_S0_PyS1_S0_S0_S0__param_0];
	ld.param.u64 	%rd9, [_Z18score_alignment_2DPcS_PiS_S0_PyS1_S0_S0_S0__param_1];
	ld.param.u64 	%rd10, [_Z18score_alignment_2DPcS_PiS_S0_PyS1_S0_S0_S0__param_2];
	ld.param.u64 	%rd11, [_Z18score_alignment_2DPcS_PiS_S0_PyS1_S0_S0_S0__param_3];
	ld.param.u64 	%rd12, [_Z18score_alignment_2DPcS_PiS_S0_PyS1_S0_S0_S0__param_4];
	ld.param.u64 	%rd13, [_Z18score_alignment_2DPcS_PiS_S0_PyS1_S0_S0_S0__param_5];
	ld.param.u64 	%rd14, [_Z18score_alignment_2DPcS_PiS_S0_PyS1_S0_S0_S0__param_6];
	ld.param.u64 	%rd15, [_Z18score_alignment_2DPcS_PiS_S0_PyS1_S0_S0_S0__param_7];
	ld.param.u64 	%rd16, [_Z18score_alignment_2DPcS_PiS_S0_PyS1_S0_S0_S0__param_8];
	ld.param.u64 	%rd17, [_Z18score_alignment_2DPcS_PiS_S0_PyS1_S0_S0_S0__param_9];
	cvta.to.global.u64 	%rd18, %rd14;
	cvta.to.global.u64 	%rd1, %rd15;
	cvta.to.global.u64 	%rd19, %rd17;
	cvta.to.global.u64 	%rd20, %rd16;
	mov.u32 	%r15, %ctaid.x;
	mov.u32 	%r16, %ntid.x;
	mov.u32 	%r17, %tid.x;
	mad.lo.s32 	%r18, %r15, %r16, %r17;
	ld.global.u32 	%r19, [%rd20];
	add.s32 	%r1, %r18, %r19;
	mov.u32 	%r20, %ctaid.y;
	mov.u32 	%r21, %ntid.y;
	mov.u32 	%r22, %tid.y;
	mad.lo.s32 	%r23, %r20, %r21, %r22;
	ld.global.u32 	%r24, [%rd19];
	add.s32 	%r2, %r23, %r24;
	ld.global.u32 	%r84, [%rd1];
	cvt.s64.s32 	%rd2, %r1;
	ld.global.u64 	%rd21, [%rd18];
	setp.le.u64 	%p1, %rd21, %rd2;
	@%p1 bra 	$L__BB0_6;
	cvta.to.global.u64 	%rd22, %rd13;
	cvt.s64.s32 	%rd23, %r2;
	ld.global.u64 	%rd24, [%rd22];
	setp.le.u64 	%p2, %rd24, %rd23;
	setp.lt.s32 	%p3, %r84, 1;
	or.pred  	%p4, %p2, %p3;
	@%p4 bra 	$L__BB0_6;
	cvta.to.global.u64 	%rd3, %rd11;
	cvta.to.global.u64 	%rd25, %rd12;
	shl.b64 	%rd26, %rd2, 2;
	add.s64 	%rd4, %rd25, %rd26;
	mul.lo.s32 	%r4, %r2, %r84;
	mul.lo.s32 	%r5, %r84, %r1;
	cvta.to.global.u64 	%rd5, %rd9;
	cvta.to.global.u64 	%rd6, %rd8;
	cvta.to.global.u64 	%rd7, %rd10;
	mov.b32 	%r83, 0;
$L__BB0_3:
	add.s32 	%r27, %r83, %r5;
	cvt.s64.s32 	%rd27, %r27;
	add.s64 	%rd28, %rd5, %rd27;
	add.s32 	%r28, %r83, %r4;
	cvt.s64.s32 	%rd29, %r28;
	add.s64 	%rd30, %rd6, %rd29;
	ld.global.u8 	%rs1, [%rd30];
	ld.global.u8 	%rs4, [%rd28];
	ld.global.u8 	%rs5, [%rd3];
	setp.eq.s16 	%p5, %rs4, %rs5;
	selp.b32 	%r29, 0, %r82, %p5;
	setp.eq.s16 	%p7, %rs1, %rs5;
	selp.b32 	%r30, 0, %r81, %p7;
	ld.global.u8 	%rs6, [%rd3+1];
	setp.eq.s16 	%p9, %rs4, %rs6;
	selp.b32 	%r31, 1, %r29, %p9;
	setp.eq.s16 	%p11, %rs1, %rs6;
	selp.b32 	%r32, 1, %r30, %p11;
	ld.global.u8 	%rs7, [%rd3+2];
	setp.eq.s16 	%p13, %rs4, %rs7;
	selp.b32 	%r33, 2, %r31, %p13;
	setp.eq.s16 	%p15, %rs1, %rs7;
	selp.b32 	%r34, 2, %r32, %p15;
	ld.global.u8 	%rs8, [%rd3+3];
	setp.eq.s16 	%p17, %rs4, %rs8;
	selp.b32 	%r35, 3, %r33, %p17;
	setp.eq.s16 	%p19, %rs1, %rs8;
	selp.b32 	%r36, 3, %r34, %p19;
	ld.global.u8 	%rs9, [%rd3+4];
	setp.eq.s16 	%p21, %rs4, %rs9;
	selp.b32 	%r37, 4, %r35, %p21;
	setp.eq.s16 	%p23, %rs1, %rs9;
	selp.b32 	%r38, 4, %r36, %p23;
	ld.global.u8 	%rs10, [%rd3+5];
	setp.eq.s16 	%p25, %rs4, %rs10;
	selp.b32 	%r39, 5, %r37, %p25;
	setp.eq.s16 	%p27, %rs1, %rs10;
	selp.b32 	%r40, 5, %r38, %p27;
	ld.global.u8 	%rs11, [%rd3+6];
	setp.eq.s16 	%p29, %rs4, %rs11;
	selp.b32 	%r41, 6, %r39, %p29;
	setp.eq.s16 	%p31, %rs1, %rs11;
	selp.b32 	%r42, 6, %r40, %p31;
	ld.global.u8 	%rs12, [%rd3+7];
	setp.eq.s16 	%p33, %rs4, %rs12;
	selp.b32 	%r43, 7, %r41, %p33;
	setp.eq.s16 	%p35, %rs1, %rs12;
	selp.b32 	%r44, 7, %r42, %p35;
	ld.global.u8 	%rs13, [%rd3+8];
	setp.eq.s16 	%p37, %rs4, %rs13;
	selp.b32 	%r45, 8, %r43, %p37;
	setp.eq.s16 	%p39, %rs1, %rs13;
	selp.b32 	%r46, 8, %r44, %p39;
	ld.global.u8 	%rs14, [%rd3+9];
	setp.eq.s16 	%p41, %rs4, %rs14;
	selp.b32 	%r47, 9, %r45, %p41;
	setp.eq.s16 	%p43, %rs1, %rs14;
	selp.b32 	%r48, 9, %r46, %p43;
	ld.global.u8 	%rs15, [%rd3+10];
	setp.eq.s16 	%p45, %rs4, %rs15;
	selp.b32 	%r49, 10, %r47, %p45;
	setp.eq.s16 	%p47, %rs1, %rs15;
	selp.b32 	%r50, 10, %r48, %p47;
	ld.global.u8 	%rs16, [%rd3+11];
	setp.eq.s16 	%p49, %rs4, %rs16;
	selp.b32 	%r51, 11, %r49, %p49;
	setp.eq.s16 	%p51, %rs1, %rs16;
	selp.b32 	%r52, 11, %r50, %p51;
	ld.global.u8 	%rs17, [%rd3+12];
	setp.eq.s16 	%p53, %rs4, %rs17;
	selp.b32 	%r53, 12, %r51, %p53;
	setp.eq.s16 	%p55, %rs1, %rs17;
	selp.b32 	%r54, 12, %r52, %p55;
	ld.global.u8 	%rs18, [%rd3+13];
	setp.eq.s16 	%p57, %rs4, %rs18;
	selp.b32 	%r55, 13, %r53, %p57;
	setp.eq.s16 	%p59, %rs1, %rs18;
	selp.b32 	%r56, 13, %r54, %p59;
	ld.global.u8 	%rs19, [%rd3+14];
	setp.eq.s16 	%p61, %rs4, %rs19;
	selp.b32 	%r57, 14, %r55, %p61;
	setp.eq.s16 	%p63, %rs1, %rs19;
	selp.b32 	%r58, 14, %r56, %p63;
	ld.global.u8 	%rs20, [%rd3+15];
	setp.eq.s16 	%p65, %rs4, %rs20;
	selp.b32 	%r59, 15, %r57, %p65;
	setp.eq.s16 	%p67, %rs1, %rs20;
	selp.b32 	%r60, 15, %r58, %p67;
	ld.global.u8 	%rs21, [%rd3+16];
	setp.eq.s16 	%p69, %rs4, %rs21;
	selp.b32 	%r61, 16, %r59, %p69;
	setp.eq.s16 	%p71, %rs1, %rs21;
	selp.b32 	%r62, 16, %r60, %p71;
	ld.global.u8 	%rs22, [%rd3+17];
	setp.eq.s16 	%p73, %rs4, %rs22;
	selp.b32 	%r63, 17, %r61, %p73;
	setp.eq.s16 	%p75, %rs1, %rs22;
	selp.b32 	%r64, 17, %r62, %p75;
	ld.global.u8 	%rs23, [%rd3+18];
	setp.eq.s16 	%p77, %rs4, %rs23;
	selp.b32 	%r65, 18, %r63, %p77;
	setp.eq.s16 	%p79, %rs1, %rs23;
	selp.b32 	%r66, 18, %r64, %p79;
	ld.global.u8 	%rs24, [%rd3+19];
	setp.eq.s16 	%p81, %rs4, %rs24;
	selp.b32 	%r67, 19, %r65, %p81;
	setp.eq.s16 	%p83, %rs1, %rs24;
	selp.b32 	%r68, 19, %r66, %p83;
	ld.global.u8 	%rs25, [%rd3+20];
	setp.eq.s16 	%p85, %rs4, %rs25;
	selp.b32 	%r69, 20, %r67, %p85;
	setp.eq.s16 	%p87, %rs1, %rs25;
	selp.b32 	%r70, 20, %r68, %p87;
	ld.global.u8 	%rs26, [%rd3+21];
	setp.eq.s16 	%p89, %rs4, %rs26;
	selp.b32 	%r71, 21, %r69, %p89;
	setp.eq.s16 	%p91, %rs1, %rs26;
	selp.b32 	%r72, 21, %r70, %p91;
	ld.global.u8 	%rs27, [%rd3+22];
	setp.eq.s16 	%p93, %rs4, %rs27;
	selp.b32 	%r73, 22, %r71, %p93;
	setp.eq.s16 	%p95, %rs1, %rs27;
	selp.b32 	%r74, 22, %r72, %p95;
	ld.global.u8 	%rs28, [%rd3+23];
	setp.eq.s16 	%p97, %rs4, %rs28;
	selp.b32 	%r75, 23, %r73, %p97;
	setp.eq.s16 	%p99, %rs1, %rs28;
	selp.b32 	%r76, 23, %r74, %p99;
	ld.global.u8 	%rs29, [%rd3+24];
	setp.eq.s16 	%p101, %rs4, %rs29;
	or.pred  	%p102, %p101, %p97;
	or.pred  	%p103, %p102, %p93;
	or.pred  	%p104, %p103, %p89;
	or.pred  	%p105, %p104, %p85;
	or.pred  	%p106, %p105, %p81;
	or.pred  	%p107, %p106, %p77;
	or.pred  	%p108, %p107, %p73;
	or.pred  	%p109, %p108, %p69;
	or.pred  	%p110, %p109, %p65;
	or.pred  	%p111, %p110, %p61;
	or.pred  	%p112, %p111, %p57;
	or.pred  	%p113, %p112, %p53;
	or.pred  	%p114, %p113, %p49;
	or.pred  	%p115, %p114, %p45;
	or.pred  	%p116, %p115, %p41;
	or.pred  	%p117, %p116, %p37;
	or.pred  	%p118, %p117, %p33;
	or.pred  	%p119, %p118, %p29;
	or.pred  	%p120, %p119, %p25;
	or.pred  	%p121, %p120, %p21;
	or.pred  	%p122, %p121, %p17;
	or.pred  	%p123, %p122, %p13;
	or.pred  	%p124, %p123, %p9;
	or.pred  	%p125, %p124, %p5;
	selp.b32 	%r82, 24, %r75, %p101;
	setp.eq.s16 	%p126, %rs1, %rs29;
	or.pred  	%p127, %p126, %p99;
	or.pred  	%p128, %p127, %p95;
	or.pred  	%p129, %p128, %p91;
	or.pred  	%p130, %p129, %p87;
	or.pred  	%p131, %p130, %p83;
	or.pred  	%p132, %p131, %p79;
	or.pred  	%p133, %p132, %p75;
	or.pred  	%p134, %p133, %p71;
	or.pred  	%p135, %p134, %p67;
	or.pred  	%p136, %p135, %p63;
	or.pred  	%p137, %p136, %p59;
	or.pred  	%p138, %p137, %p55;
	or.pred  	%p139, %p138, %p51;
	or.pred  	%p140, %p139, %p47;
	or.pred  	%p141, %p140, %p43;
	or.pred  	%p142, %p141, %p39;
	or.pred  	%p143, %p142, %p35;
	or.pred  	%p144, %p143, %p31;
	or.pred  	%p145, %p144, %p27;
	or.pred  	%p146, %p145, %p23;
	or.pred  	%p147, %p146, %p19;
	or.pred  	%p148, %p147, %p15;
	or.pred  	%p149, %p148, %p11;
	or.pred  	%p150, %p149, %p7;
	selp.b32 	%r81, 24, %r76, %p126;
	and.pred  	%p151, %p125, %p150;
	not.pred 	%p152, %p151;
	@%p152 bra 	$L__BB0_5;
	mad.lo.s32 	%r77, %r82, 25, %r81;
	mul.wide.s32 	%rd31, %r77, 4;
	add.s64 	%rd32, %rd7, %rd31;
	ld.global.u32 	%r78, [%rd32];
	atom.global.add.u32 	%r79, [%rd4], %r78;
	ld.global.u32 	%r84, [%rd1];
$L__BB0_5:
	add.s32 	%r83, %r83, 1;
	setp.lt.s32 	%p153, %r83, %r84;
	@%p153 bra 	$L__BB0_3;
$L__BB0_6:
	ret;

}


// ===== COMPILED SASS (sm_100) =====

	.target	sm_100

	.elftype	@"ET_EXEC"


//--------------------- .note.nv.tkinfo           --------------------------
	.section	.note.nv.tkinfo,"",@"SHT_NOTE"
	.sectionflags	@"SHF_NOTE_NV_TKINFO"
	.tkinfo
        /*0018*/ 	.word	0x00000002
        /*0030*/ 	.string	""
        /*0030*/ 	.string	"ptxas"
        /*0030*/ 	.string	"Cuda compilation tools, release 13.0, V13.0.88"
        /*0030*/ 	.string	"Build cuda_13.0.r13.0/compiler.36424714_0"
        /*0030*/ 	.string	"-arch sm_100 -m 64 "



//--------------------- .note.nv.cuinfo           --------------------------
	.section	.note.nv.cuinfo,"",@"SHT_NOTE"
	.sectionflags	@"SHF_NOTE_NV_CUINFO"
        /*0018*/ 	.short	0x0002
        /*001a*/ 	.short	0x0064
        /*001c*/ 	.short	0x0082
	.zero		2


//--------------------- .nv.info                  --------------------------
	.section	.nv.info,"",@"SHT_CUDA_INFO"
	.align	4


	//----- nvinfo : EIATTR_REGCOUNT
	.align		4
        /*0000*/ 	.byte	0x04, 0x2f
        /*0002*/ 	.short	(.L_1 - .L_0)
	.align		4
.L_0:
        /*0004*/ 	.word	index@(_Z18score_alignment_2DPcS_PiS_S0_PyS1_S0_S0_S0_)
        /*0008*/ 	.word	0x0000002a


	//----- nvinfo : EIATTR_FRAME_SIZE
	.align		4
.L_1:
        /*000c*/ 	.byte	0x04, 0x11
        /*000e*/ 	.short	(.L_3 - .L_2)
	.align		4
.L_2:
        /*0010*/ 	.word	index@(_Z18score_alignment_2DPcS_PiS_S0_PyS1_S0_S0_S0_)
        /*0014*/ 	.word	0x00000000


	//----- nvinfo : EIATTR_MIN_STACK_SIZE
	.align		4
.L_3:
        /*0018*/ 	.byte	0x04, 0x12
        /*001a*/ 	.short	(.L_5 - .L_4)
	.align		4
.L_4:
        /*001c*/ 	.word	index@(_Z18score_alignment_2DPcS_PiS_S0_PyS1_S0_S0_S0_)
        /*0020*/ 	.word	0x00000000
.L_5:


//--------------------- .nv.compat                --------------------------
	.section	.nv.compat,"",@"SHT_CUDA_COMPAT_INFO"
	.align	4
        /*0000*/ 	.byte	0x02, 0x09, 0x00, 0x00, 0x02, 0x02, 0x01, 0x00, 0x02, 0x05, 0x05, 0x00, 0x03, 0x07, 0x01, 0x01
        /*0010*/ 	.byte	0x02, 0x03, 0x00, 0x00, 0x02, 0x06, 0x01, 0x00, 0x04, 0x0b, 0x08, 0x00, 0x09, 0x00, 0x00, 0x00
        /*0020*/ 	.byte	0x00, 0x00, 0x00, 0x00


//--------------------- .nv.info._Z18score_alignment_2DPcS_PiS_S0_PyS1_S0_S0_S0_ --------------------------
	.section	.nv.info._Z18score_alignment_2DPcS_PiS_S0_PyS1_S0_S0_S0_,"",@"SHT_CUDA_INFO"
	.sectionflags	@""
	.align	4


	//----- nvinfo : EIATTR_CUDA_API_VERSION
	.align		4
        /*0000*/ 	.byte	0x04, 0x37
        /*0002*/ 	.short	(.L_7 - .L_6)
.L_6:
        /*0004*/ 	.word	0x00000082


	//----- nvinfo : EIATTR_KPARAM_INFO
	.align		4
.L_7:
        /*0008*/ 	.byte	0x04, 0x17
        /*000a*/ 	.short	(.L_9 - .L_8)
.L_8:
        /*000c*/ 	.word	0x00000000
        /*0010*/ 	.short	0x0009
        /*0012*/ 	.short	0x0048
        /*0014*/ 	.byte	0x00, 0xf5, 0x21, 0x00


	//----- nvinfo : EIATTR_KPARAM_INFO
	.align		4
.L_9:
        /*0018*/ 	.byte	0x04, 0x17
        /*001a*/ 	.short	(.L_11 - .L_10)
.L_10:
        /*001c*/ 	.word	0x00000000
        /*0020*/ 	.short	0x0008
        /*0022*/ 	.short	0x0040
        /*0024*/ 	.byte	0x00, 0xf5, 0x21, 0x00


	//----- nvinfo : EIATTR_KPARAM_INFO
	.align		4
.L_11:
        /*0028*/ 	.byte	0x04, 0x17
        /*002a*/ 	.short	(.L_13 - .L_12)
.L_12:
        /*002c*/ 	.word	0x00000000
        /*0030*/ 	.short	0x0007
        /*0032*/ 	.short	0x0038
        /*0034*/ 	.byte	0x00, 0xf5, 0x21, 0x00


	//----- nvinfo : EIATTR_KPARAM_INFO
	.align		4
.L_13:
        /*0038*/ 	.byte	0x04, 0x17
        /*003a*/ 	.short	(.L_15 - .L_14)
.L_14:
        /*003c*/ 	.word	0x00000000
        /*0040*/ 	.short	0x0006
        /*0042*/ 	.short	0x0030
        /*0044*/ 	.byte	0x00, 0xf5, 0x21, 0x00


	//----- nvinfo : EIATTR_KPARAM_INFO
	.align		4
.L_15:
        /*0048*/ 	.byte	0x04, 0x17
        /*004a*/ 	.short	(.L_17 - .L_16)
.L_16:
        /*004c*/ 	.word	0x00000000
        /*0050*/ 	.short	0x0005
        /*0052*/ 	.short	0x0028
        /*0054*/ 	.byte	0x00, 0xf5, 0x21, 0x00


	//----- nvinfo : EIATTR_KPARAM_INFO
	.align		4
.L_17:
        /*0058*/ 	.byte	0x04, 0x17
        /*005a*/ 	.short	(.L_19 - .L_18)
.L_18:
        /*005c*/ 	.word	0x00000000
        /*0060*/ 	.short	0x0004
        /*0062*/ 	.short	0x0020
        /*0064*/ 	.byte	0x00, 0xf5, 0x21, 0x00


	//----- nvinfo : EIATTR_KPARAM_INFO
	.align		4
.L_19:
        /*0068*/ 	.byte	0x04, 0x17
        /*006a*/ 	.short	(.L_21 - .L_20)
.L_20:
        /*006c*/ 	.word	0x00000000
        /*0070*/ 	.short	0x0003
        /*0072*/ 	.short	0x0018
        /*0074*/ 	.byte	0x00, 0xf5, 0x21, 0x00


	//----- nvinfo : EIATTR_KPARAM_INFO
	.align		4
.L_21:
        /*0078*/ 	.byte	0x04, 0x17
        /*007a*/ 	.short	(.L_23 - .L_22)
.L_22:
        /*007c*/ 	.word	0x00000000
        /*0080*/ 	.short	0x0002
        /*0082*/ 	.short	0x0010
        /*0084*/ 	.byte	0x00, 0xf5, 0x21, 0x00


	//----- nvinfo : EIATTR_KPARAM_INFO
	.align		4
.L_23:
        /*0088*/ 	.byte	0x04, 0x17
        /*008a*/ 	.short	(.L_25 - .L_24)
.L_24:
        /*008c*/ 	.word	0x00000000
        /*0090*/ 	.short	0x0001
        /*0092*/ 	.short	0x0008
        /*0094*/ 	.byte	0x00, 0xf5, 0x21, 0x00


	//----- nvinfo : EIATTR_KPARAM_INFO
	.align		4
.L_25:
        /*0098*/ 	.byte	0x04, 0x17
        /*009a*/ 	.short	(.L_27 - .L_26)
.L_26:
        /*009c*/ 	.word	0x00000000
        /*00a0*/ 	.short	0x0000
        /*00a2*/ 	.short	0x0000
        /*00a4*/ 	.byte	0x00, 0xf5, 0x21, 0x00


	//----- nvinfo : EIATTR_SPARSE_MMA_MASK
	.align		4
.L_27:
        /*00a8*/ 	.byte	0x03, 0x50
        /*00aa*/ 	.short	0x0000


	//----- nvinfo : EIATTR_MAXREG_COUNT
	.align		4
        /*00ac*/ 	.byte	0x03, 0x1b
        /*00ae*/ 	.short	0x00ff


	//----- nvinfo : EIATTR_MERCURY_ISA_VERSION
	.align		4
        /*00b0*/ 	.byte	0x03, 0x5f
        /*00b2*/ 	.short	0x0101


	//----- nvinfo : EIATTR_VRC_CTA_INIT_COUNT
	.align		4
        /*00b4*/ 	.byte	0x02, 0x4a
	.zero		1
	.zero		1


	//----- nvinfo : EIATTR_EXIT_INSTR_OFFSETS
	.align		4
        /*00b8*/ 	.byte	0x04, 0x1c
        /*00ba*/ 	.short	(.L_29 - .L_28)


	//   ....[0]....
.L_28:
        /*00bc*/ 	.word	0x00000140


	//   ....[1]....
        /*00c0*/ 	.word	0x000001e0


	//   ....[2]....
        /*00c4*/ 	.word	0x00000f00


	//----- nvinfo : EIATTR_CRS_STACK_SIZE
	.align		4
.L_29:
        /*00c8*/ 	.byte	0x04, 0x1e
        /*00ca*/ 	.short	(.L_31 - .L_30)
.L_30:
        /*00cc*/ 	.word	0x00000000


	//----- nvinfo : EIATTR_CBANK_PARAM_SIZE
	.align		4
.L_31:
        /*00d0*/ 	.byte	0x03, 0x19
        /*00d2*/ 	.short	0x0050


	//----- nvinfo : EIATTR_PARAM_CBANK
	.align		4
        /*00d4*/ 	.byte	0x04, 0x0a
        /*00d6*/ 	.short	(.L_33 - .L_32)
	.align		4
.L_32:
        /*00d8*/ 	.word	index@(.nv.constant0._Z18score_alignment_2DPcS_PiS_S0_PyS1_S0_S0_S0_)
        /*00dc*/ 	.short	0x0380
        /*00de*/ 	.short	0x0050


	//----- nvinfo : EIATTR_SW_WAR
	.align		4
.L_33:
        /*00e0*/ 	.byte	0x04, 0x36
        /*00e2*/ 	.short	(.L_35 - .L_34)
.L_34:
        /*00e4*/ 	.word	0x00000008
.L_35:


//--------------------- .nv.callgraph             --------------------------
	.section	.nv.callgraph,"",@"SHT_CUDA_CALLGRAPH"
	.align	4
	.sectionentsize	8
	.align		4
        /*0000*/ 	.word	0x00000000
	.align		4
        /*0004*/ 	.word	0xffffffff
	.align		4
        /*0008*/ 	.word	0x00000000
	.align		4
        /*000c*/ 	.word	0xfffffffe
	.align		4
        /*0010*/ 	.word	0x00000000
	.align		4
        /*0014*/ 	.word	0xfffffffd
	.align		4
        /*0018*/ 	.word	0x00000000
	.align		4
        /*001c*/ 	.word	0xfffffffc


//--------------------- .text._Z18score_alignment_2DPcS_PiS_S0_PyS1_S0_S0_S0_ --------------------------
	.section	.text._Z18score_alignment_2DPcS_PiS_S0_PyS1_S0_S0_S0_,"ax",@progbits
	.align	128
        .global         _Z18score_alignment_2DPcS_PiS_S0_PyS1_S0_S0_S0_
        .type           _Z18score_alignment_2DPcS_PiS_S0_PyS1_S0_S0_S0_,@function
        .size           _Z18score_alignment_2DPcS_PiS_S0_PyS1_S0_S0_S0_,(.L_x_4 - _Z18score_alignment_2DPcS_PiS_S0_PyS1_S0_S0_S0_)
        .other          _Z18score_alignment_2DPcS_PiS_S0_PyS1_S0_S0_S0_,@"STO_CUDA_ENTRY STV_DEFAULT"
_Z18score_alignment_2DPcS_PiS_S0_PyS1_S0_S0_S0_:
.text._Z18score_alignment_2DPcS_PiS_S0_PyS1_S0_S0_S0_:
[----:B------:R-:W-:Y:S08]  /*0000*/  LDC R1, c[0x0][0x37c] ;  /* 0x0000df00ff017b82 */ /* 0x000ff00000000800 */
[----:B------:R-:W0:Y:S01]  /*0010*/  LDC.64 R2, c[0x0][0x3c0] ;  /* 0x0000f000ff027b82 */ /* 0x000e220000000a00 */
[----:B------:R-:W0:Y:S07]  /*0020*/  LDCU.64 UR4, c[0x0][0x358] ;  /* 0x00006b00ff0477ac */ /* 0x000e2e0008000a00 */
[----:B------:R-:W1:Y:S01]  /*0030*/  LDC.64 R6, c[0x0][0x3b0] ;  /* 0x0000ec00ff067b82 */ /* 0x000e620000000a00 */
[----:B0-----:R-:W2:Y:S04]  /*0040*/  LDG.E R3, desc[UR4][R2.64] ;  /* 0x0000000402037981 */ /* 0x001ea8000c1e1900 */
[----:B-1----:R-:W3:Y:S03]  /*0050*/  LDG.E.64 R6, desc[UR4][R6.64] ;  /* 0x0000000406067981 */ /* 0x002ee6000c1e1b00 */
[----:B------:R-:W0:Y:S01]  /*0060*/  S2UR UR6, SR_CTAID.X ;  /* 0x00000000000679c3 */ /* 0x000e220000002500 */
[----:B------:R-:W0:Y:S01]  /*0070*/  S2R R9, SR_TID.X ;  /* 0x0000000000097919 */ /* 0x000e220000002100 */
[----:B------:R-:W1:Y:S06]  /*0080*/  S2R R11, SR_TID.Y ;  /* 0x00000000000b7919 */ /* 0x000e6c0000002200 */
[----:B------:R-:W0:Y:S08]  /*0090*/  LDC R0, c[0x0][0x360] ;  /* 0x0000d800ff007b82 */ /* 0x000e300000000800 */
[----:B------:R-:W4:Y:S08]  /*00a0*/  LDC.64 R4, c[0x0][0x3c8] ;  /* 0x0000f200ff047b82 */ /* 0x000f300000000a00 */
[----:B------:R-:W1:Y:S08]  /*00b0*/  S2UR UR7, SR_CTAID.Y ;  /* 0x00000000000779c3 */ /* 0x000e700000002600 */
[----:B------:R-:W1:Y:S01]  /*00c0*/  LDC R8, c[0x0][0x364] ;  /* 0x0000d900ff087b82 */ /* 0x000e620000000800 */
[----:B0-----:R-:W-:-:S04]  /*00d0*/  IMAD R0, R0, UR6, R9 ;  /* 0x0000000600007c24 */ /* 0x001fc8000f8e0209 */
[----:B--2---:R-:W-:-:S05]  /*00e0*/  IMAD.IADD R9, R0, 0x1, R3 ;  /* 0x0000000100097824 */ /* 0x004fca00078e0203 */
[----:B------:R-:W-:Y:S02]  /*00f0*/  SHF.R.S32.HI R10, RZ, 0x1f, R9 ;  /* 0x0000001fff0a7819 */ /* 0x000fe40000011409 */
[----:B---3--:R-:W-:-:S04]  /*0100*/  ISETP.GT.U32.AND P0, PT, R6, R9, PT ;  /* 0x000000090600720c */ /* 0x008fc80003f04070 */
[----:B------:R-:W-:Y:S02]  /*0110*/  ISETP.GT.U32.AND.EX P0, PT, R7, R10, PT, P0 ;  /* 0x0000000a0700720c */ /* 0x000fe40003f04100 */
[----:B----4-:R0:W5:Y:S01]  /*0120*/  LDG.E R7, desc[UR4][R4.64] ;  /* 0x0000000404077981 */ /* 0x010162000c1e1900 */
[----:B-1----:R-:W-:-:S10]  /*0130*/  IMAD R6, R8, UR7, R11 ;  /* 0x0000000708067c24 */ /* 0x002fd4000f8e020b */
[----:B0-----:R-:W-:Y:S05]  /*0140*/  @!P0 EXIT ;  /* 0x000000000000894d */ /* 0x001fea0003800000 */
[----:B------:R-:W0:Y:S08]  /*0150*/  LDC.64 R2, c[0x0][0x3b8] ;  /* 0x0000ee00ff027b82 */ /* 0x000e300000000a00 */
[----:B------:R-:W1:Y:S01]  /*0160*/  LDC.64 R4, c[0x0][0x3a8] ;  /* 0x0000ea00ff047b82 */ /* 0x000e620000000a00 */
[----:B0-----:R-:W2:Y:S04]  /*0170*/  LDG.E R0, desc[UR4][R2.64] ;  /* 0x0000000402007981 */ /* 0x001ea8000c1e1900 */
[----:B-1----:R-:W3:Y:S01]  /*0180*/  LDG.E.64 R4, desc[UR4][R4.64] ;  /* 0x0000000404047981 */ /* 0x002ee2000c1e1b00 */
[----:B-----5:R-:W-:-:S05]  /*0190*/  IMAD.IADD R7, R6, 0x1, R7 ;  /* 0x0000000106077824 */ /* 0x020fca00078e0207 */
[----:B------:R-:W-:Y:S02]  /*01a0*/  SHF.R.S32.HI R11, RZ, 0x1f, R7 ;  /* 0x0000001fff0b7819 */ /* 0x000fe40000011407 */
[----:B--2---:R-:W-:Y:S02]  /*01b0*/  ISETP.GE.AND P0, PT, R0, 0x1, PT ;  /* 0x000000010000780c */ /* 0x004fe40003f06270 */
[----:B---3--:R-:W-:-:S04]  /*01c0*/  ISETP.LE.U32.AND P1, PT, R4, R7, PT ;  /* 0x000000070400720c */ /* 0x008fc80003f23070 */
[----:B------:R-:W-:-:S13]  /*01d0*/  ISETP.LE.U32.OR.EX P0, PT, R5, R11, !P0, P1 ;  /* 0x0000000b0500720c */ /* 0x000fda0004703510 */
[----:B------:R-:W-:Y:S05]  /*01e0*/  @P0 EXIT ;  /* 0x000000000000094d */ /* 0x000fea0003800000 */
[----:B------:R-:W0:Y:S01]  /*01f0*/  LDCU.64 UR6, c[0x0][0x3a0] ;  /* 0x00007400ff0677ac */ /* 0x000e220008000a00 */
[-C--:B------:R-:W-:Y:S02]  /*0200*/  IMAD R8, R9, R0.reuse, RZ ;  /* 0x0000000009087224 */ /* 0x080fe400078e02ff */
[----:B------:R-:W-:Y:S01]  /*0210*/  IMAD R7, R7, R0, RZ ;  /* 0x0000000007077224 */ /* 0x000fe200078e02ff */
[----:B------:R-:W1:Y:S01]  /*0220*/  LDCU.128 UR8, c[0x0][0x380] ;  /* 0x00007000ff0877ac */ /* 0x000e620008000c00 */
[----:B0-----:R-:W-:-:S04]  /*0230*/  LEA R2, P0, R9, UR6, 0x2 ;  /* 0x0000000609027c11 */ /* 0x001fc8000f8010ff */
[----:B------:R-:W-:Y:S01]  /*0240*/  LEA.HI.X R3, R9, UR7, R10, 0x2, P0 ;  /* 0x0000000709037c11 */ /* 0x000fe200080f140a */
[----:B-1----:R-:W-:-:S08]  /*0250*/  IMAD.MOV.U32 R9, RZ, RZ, RZ ;  /* 0x000000ffff097224 */ /* 0x002fd000078e00ff */
.L_x_2:
[----:B-1----:R-:W0:Y:S01]  /*0260*/  LDC.64 R4, c[0x0][0x398] ;  /* 0x0000e600ff047b82 */ /* 0x002e220000000a00 */
[----:B------:R-:W-:-:S05]  /*0270*/  IMAD.IADD R10, R8, 0x1, R9 ;  /* 0x00000001080a7824 */ /* 0x000fca00078e0209 */
[----:B------:R-:W-:-:S04]  /*0280*/  IADD3 R26, P0, PT, R10, UR10, RZ ;  /* 0x0000000a0a1a7c10 */ /* 0x000fc8000ff1e0ff */
[----:B------:R-:W-:-:S05]  /*0290*/  LEA.HI.X.SX32 R27, R10, UR11, 0x1, P0 ;  /* 0x0000000b0a1b7c11 */ /* 0x000fca00080f0eff */
[----:B------:R-:W2:Y:S04]  /*02a0*/  LDG.E.U8 R35, desc[UR4][R26.64] ;  /* 0x000000041a237981 */ /* 0x000ea8000c1e1100 */
[----:B0-----:R-:W2:Y:S04]  /*02b0*/  LDG.E.U8 R34, desc[UR4][R4.64+0x17] ;  /* 0x0000170404227981 */ /* 0x001ea8000c1e1100 */
[----:B------:R-:W3:Y:S04]  /*02c0*/  LDG.E.U8 R10, desc[UR4][R4.64+0x18] ;  /* 0x00001804040a7981 */ /* 0x000ee8000c1e1100 */
[----:B------:R-:W4:Y:S04]  /*02d0*/  LDG.E.U8 R13, desc[UR4][R4.64+0x16] ;  /* 0x00001604040d7981 */ /* 0x000f28000c1e1100 */
[----:B------:R-:W5:Y:S04]  /*02e0*/  LDG.E.U8 R15, desc[UR4][R4.64+0x15] ;  /* 0x00001504040f7981 */ /* 0x000f68000c1e1100 */
        /* <DEDUP_REMOVED lines=20> */
[----:B------:R0:W5:Y:S02]  /*0430*/  LDG.E.U8 R29, desc[UR4][R4.64+0xa] ;  /* 0x00000a04041d7981 */ /* 0x000164000c1e1100 */
[----:B0-----:R-:W-:-:S05]  /*0440*/  IMAD.IADD R5, R7, 0x1, R9 ;  /* 0x0000000107057824 */ /* 0x001fca00078e0209 */
[----:B------:R-:W-:-:S04]  /*0450*/  IADD3 R4, P6, PT, R5, UR8, RZ ;  /* 0x0000000805047c10 */ /* 0x000fc8000ffde0ff */
[----:B------:R-:W-:-:S06]  /*0460*/  LEA.HI.X.SX32 R5, R5, UR9, 0x1, P6 ;  /* 0x0000000905057c11 */ /* 0x000fcc000b0f0eff */
[----:B------:R-:W5:Y:S01]  /*0470*/  LDG.E.U8 R5, desc[UR4][R4.64] ;  /* 0x0000000404057981 */ /* 0x000f62000c1e1100 */
[----:B--2---:R-:W-:-:S04]  /*0480*/  ISETP.NE.AND P0, PT, R35, R34, PT ;  /* 0x000000222300720c */ /* 0x004fc80003f05270 */
[----:B---3--:R-:W-:-:S04]  /*0490*/  ISETP.EQ.OR P1, PT, R35, R10, !P0 ;  /* 0x0000000a2300720c */ /* 0x008fc80004722670 */
[----:B----4-:R-:W-:-:S04]  /*04a0*/  ISETP.EQ.OR P1, PT, R35, R13, P1 ;  /* 0x0000000d2300720c */ /* 0x010fc80000f22670 */
[C---:B-----5:R-:W-:Y:S02]  /*04b0*/  ISETP.EQ.OR P1, PT, R35.reuse, R15, P1 ;  /* 0x0000000f2300720c */ /* 0x060fe40000f22670 */
[C---:B------:R-:W-:Y:S02]  /*04c0*/  ISETP.NE.AND P2, PT, R35.reuse, R11, PT ;  /* 0x0000000b2300720c */ /* 0x040fe40003f45270 */
[----:B------:R-:W-:Y:S02]  /*04d0*/  ISETP.EQ.OR P1, PT, R35, R17, P1 ;  /* 0x000000112300720c */ /* 0x000fe40000f22670 */
[----:B------:R-:W-:Y:S02]  /*04e0*/  SEL R37, R37, RZ, P2 ;  /* 0x000000ff25257207 */ /* 0x000fe40001000000 */
[C---:B------:R-:W-:Y:S02]  /*04f0*/  ISETP.NE.AND P3, PT, R35.reuse, R12, PT ;  /* 0x0000000c2300720c */ /* 0x040fe40003f65270 */
[----:B------:R-:W-:-:S02]  /*0500*/  ISETP.EQ.OR P1, PT, R35, R19, P1 ;  /* 0x000000132300720c */ /* 0x000fc40000f22670 */
[----:B------:R-:W-:Y:S02]  /*0510*/  SEL R37, R37, 0x1, P3 ;  /* 0x0000000125257807 */ /* 0x000fe40001800000 */
[C---:B------:R-:W-:Y:S02]  /*0520*/  ISETP.NE.AND P2, PT, R35.reuse, R14, PT ;  /* 0x0000000e2300720c */ /* 0x040fe40003f45270 */
[----:B------:R-:W-:Y:S02]  /*0530*/  ISETP.EQ.OR P1, PT, R35, R21, P1 ;  /* 0x000000152300720c */ /* 0x000fe40000f22670 */
[----:B------:R-:W-:Y:S02]  /*0540*/  SEL R37, R37, 0x2, P2 ;  /* 0x0000000225257807 */ /* 0x000fe40001000000 */
        /* <DEDUP_REMOVED lines=21> */
[CC--:B------:R-:W-:Y:S02]  /*06a0*/  ISETP.NE.AND P2, PT, R35.reuse, R29.reuse, PT ;  /* 0x0000001d2300720c */ /* 0x0c0fe40003f45270 */
[C---:B------:R-:W-:Y:S02]  /*06b0*/  ISETP.EQ.OR P1, PT, R35.reuse, R29, P1 ;  /* 0x0000001d2300720c */ /* 0x040fe40000f22670 */
[----:B------:R-:W-:Y:S02]  /*06c0*/  ISETP.NE.AND P3, PT, R35, R32, PT ;  /* 0x000000202300720c */ /* 0x000fe40003f65270 */
[----:B------:R-:W-:Y:S02]  /*06d0*/  SEL R37, R37, 0xa, P2 ;  /* 0x0000000a25257807 */ /* 0x000fe40001000000 */
[----:B------:R-:W-:-:S02]  /*06e0*/  ISETP.EQ.OR P1, PT, R35, R33, P1 ;  /* 0x000000212300720c */ /* 0x000fc40000f22670 */
[----:B------:R-:W-:Y:S02]  /*06f0*/  ISETP.NE.AND P2, PT, R35, R31, PT ;  /* 0x0000001f2300720c */ /* 0x000fe40003f45270 */
[----:B------:R-:W-:Y:S02]  /*0700*/  SEL R37, R37, 0xb, P3 ;  /* 0x0000000b25257807 */ /* 0x000fe40001800000 */
        /* <DEDUP_REMOVED lines=9> */
[----:B------:R-:W-:-:S02]  /*07a0*/  ISETP.NE.AND P5, PT, R35, R23, PT ;  /* 0x000000172300720c */ /* 0x000fc40003fa5270 */
[C---:B------:R-:W-:Y:S02]  /*07b0*/  ISETP.EQ.OR P1, PT, R35.reuse, R20, P1 ;  /* 0x000000142300720c */ /* 0x040fe40000f22670 */
[----:B------:R-:W-:Y:S02]  /*07c0*/  ISETP.NE.AND P3, PT, R35, R25, PT ;  /* 0x000000192300720c */ /* 0x000fe40003f65270 */
[----:B------:R-:W-:Y:S02]  /*07d0*/  P2R R39, PR, RZ, 0x20 ;  /* 0x00000020ff277803 */ /* 0x000fe40000000000 */
[----:B------:R-:W-:Y:S02]  /*07e0*/  SEL R37, R37, 0xf, P2 ;  /* 0x0000000f25257807 */ /* 0x000fe40001000000 */
[----:B------:R-:W-:Y:S02]  /*07f0*/  ISETP.EQ.OR P1, PT, R35, R18, P1 ;  /* 0x000000122300720c */ /* 0x000fe40000f22670 */
[----:B------:R-:W-:-:S02]  /*0800*/  SEL R37, R37, 0x10, P3 ;  /* 0x0000001025257807 */ /* 0x000fc40001800000 */
[----:B------:R-:W-:Y:S02]  /*0810*/  ISETP.NE.AND P6, PT, R39, RZ, PT ;  /* 0x000000ff2700720c */ /* 0x000fe40003fc5270 */
[----:B------:R-:W-:Y:S02]  /*0820*/  P2R R36, PR, RZ, 0x1 ;  /* 0x00000001ff247803 */ /* 0x000fe40000000000 */
[C---:B------:R-:W-:Y:S02]  /*0830*/  ISETP.EQ.OR P1, PT, R35.reuse, R16, P1 ;  /* 0x000000102300720c */ /* 0x040fe40000f22670 */
[----:B------:R-:W-:Y:S02]  /*0840*/  ISETP.NE.AND P0, PT, R35, R21, PT ;  /* 0x000000152300720c */ /* 0x000fe40003f05270 */
[----:B------:R-:W-:Y:S02]  /*0850*/  SEL R37, R37, 0x11, P6 ;  /* 0x0000001125257807 */ /* 0x000fe40003000000 */
[----:B------:R-:W-:-:S02]  /*0860*/  ISETP.EQ.OR P4, PT, R35, R14, P1 ;  /* 0x0000000e2300720c */ /* 0x000fc40000f82670 */
[----:B------:R-:W-:Y:S02]  /*0870*/  ISETP.NE.AND P1, PT, R35, R19, PT ;  /* 0x000000132300720c */ /* 0x000fe40003f25270 */
[----:B------:R-:W-:Y:S02]  /*0880*/  SEL R37, R37, 0x12, P0 ;  /* 0x0000001225257807 */ /* 0x000fe40000000000 */
[----:B------:R-:W-:Y:S02]  /*0890*/  ISETP.NE.AND P2, PT, R35, R17, PT ;  /* 0x000000112300720c */ /* 0x000fe40003f45270 */
[----:B------:R-:W-:Y:S02]  /*08a0*/  SEL R37, R37, 0x13, P1 ;  /* 0x0000001325257807 */ /* 0x000fe40000800000 */
[----:B------:R-:W-:Y:S02]  /*08b0*/  ISETP.NE.AND P1, PT, R5, R34, PT ;  /* 0x000000220500720c */ /* 0x000fe40003f25270 */
[----:B------:R-:W-:-:S02]  /*08c0*/  SEL R37, R37, 0x14, P2 ;  /* 0x0000001425257807 */ /* 0x000fc40001000000 */
[----:B------:R-:W-:Y:S02]  /*08d0*/  ISETP.EQ.OR P2, PT, R5, R10, !P1 ;  /* 0x0000000a0500720c */ /* 0x000fe40004f42670 */
[----:B------:R-:W-:Y:S02]  /*08e0*/  ISETP.EQ.OR P4, PT, R35, R12, P4 ;  /* 0x0000000c2300720c */ /* 0x000fe40002782670 */
[----:B------:R-:W-:Y:S02]  /*08f0*/  ISETP.EQ.OR P2, PT, R5, R13, P2 ;  /* 0x0000000d0500720c */ /* 0x000fe40001742670 */
[-C--:B------:R-:W-:Y:S02]  /*0900*/  ISETP.NE.AND P3, PT, R35, R15.reuse, PT ;  /* 0x0000000f2300720c */ /* 0x080fe40003f65270 */
[----:B------:R-:W-:Y:S02]  /*0910*/  ISETP.EQ.OR P2, PT, R5, R15, P2 ;  /* 0x0000000f0500720c */ /* 0x000fe40001742670 */
[----:B------:R-:W-:-:S02]  /*0920*/  ISETP.EQ.OR P5, PT, R35, R11, P4 ;  /* 0x0000000b2300720c */ /* 0x000fc400027a2670 */
[----:B------:R-:W-:Y:S02]  /*0930*/  ISETP.NE.AND P4, PT, R35, R13, PT ;  /* 0x0000000d2300720c */ /* 0x000fe40003f85270 */
[----:B------:R-:W-:Y:S02]  /*0940*/  SEL R34, R37, 0x15, P3 ;  /* 0x0000001525227807 */ /* 0x000fe40001800000 */
[C---:B------:R-:W-:Y:S02]  /*0950*/  ISETP.NE.AND P3, PT, R5.reuse, R11, PT ;  /* 0x0000000b0500720c */ /* 0x040fe40003f65270 */
[C---:B------:R-:W-:Y:S02]  /*0960*/  ISETP.EQ.OR P2, PT, R5.reuse, R17, P2 ;  /* 0x000000110500720c */ /* 0x040fe40001742670 */
[----:B------:R-:W-:Y:S02]  /*0970*/  SEL R34, R34, 0x16, P4 ;  /* 0x0000001622227807 */ /* 0x000fe40002000000 */
[----:B------:R-:W-:-:S02]  /*0980*/  ISETP.NE.AND P4, PT, R5, R12, PT ;  /* 0x0000000c0500720c */ /* 0x000fc40003f85270 */
[----:B------:R-:W-:Y:S02]  /*0990*/  SEL R6, R6, RZ, P3 ;  /* 0x000000ff06067207 */ /* 0x000fe40001800000 */
[C---:B------:R-:W-:Y:S02]  /*09a0*/  ISETP.EQ.OR P2, PT, R5.reuse, R19, P2 ;  /* 0x000000130500720c */ /* 0x040fe40001742670 */
[C---:B------:R-:W-:Y:S02]  /*09b0*/  ISETP.NE.AND P3, PT, R5.reuse, R14, PT ;  /* 0x0000000e0500720c */ /* 0x040fe40003f65270 */
[----:B------:R-:W-:Y:S02]  /*09c0*/  SEL R6, R6, 0x1, P4 ;  /* 0x0000000106067807 */ /* 0x000fe40002000000 */
[C---:B------:R-:W-:Y:S02]  /*09d0*/  ISETP.EQ.OR P2, PT, R5.reuse, R21, P2 ;  /* 0x000000150500720c */ /* 0x040fe40001742670 */
[----:B------:R-:W-:-:S02]  /*09e0*/  ISETP.NE.AND P4, PT, R5, R16, PT ;  /* 0x000000100500720c */ /* 0x000fc40003f85270 */
[----:B------:R-:W-:Y:S02]  /*09f0*/  SEL R6, R6, 0x2, P3 ;  /* 0x0000000206067807 */ /* 0x000fe40001800000 */
        /* <DEDUP_REMOVED lines=18> */
[CC--:B------:R-:W-:Y:S02]  /*0b20*/  ISETP.EQ.OR P2, PT, R5.reuse, R32.reuse, P2 ;  /* 0x000000200500720c */ /* 0x0c0fe40001742670 */
[CC--:B------:R-:W-:Y:S02]  /*0b30*/  ISETP.NE.AND P3, PT, R5.reuse, R29.reuse, PT ;  /* 0x0000001d0500720c */ /* 0x0c0fe40003f65270 */
        /* <DEDUP_REMOVED lines=28> */
[----:B------:R-:W-:Y:S02]  /*0d00*/  P2R R38, PR, RZ, 0x20 ;  /* 0x00000020ff267803 */ /* 0x000fe40000000000 */
[C---:B------:R-:W-:Y:S02]  /*0d10*/  ISETP.EQ.OR P2, PT, R5.reuse, R12, P2 ;  /* 0x0000000c0500720c */ /* 0x040fe40001742670 */
[----:B------:R-:W-:Y:S02]  /*0d20*/  ISETP.NE.AND P3, PT, R5, R17, PT ;  /* 0x000000110500720c */ /* 0x000fe40003f65270 */
[----:B------:R-:W-:Y:S02]  /*0d30*/  SEL R6, R6, 0x13, P4 ;  /* 0x0000001306067807 */ /* 0x000fe40002000000 */
[----:B------:R-:W-:-:S02]  /*0d40*/  ISETP.NE.AND P6, PT, R38, RZ, PT ;  /* 0x000000ff2600720c */ /* 0x000fc40003fc5270 */
[C---:B------:R-:W-:Y:S02]  /*0d50*/  ISETP.EQ.OR P2, PT, R5.reuse, R11, P2 ;  /* 0x0000000b0500720c */ /* 0x040fe40001742670 */
[C---:B------:R-:W-:Y:S02]  /*0d60*/  ISETP.NE.AND P4, PT, R5.reuse, R15, PT ;  /* 0x0000000f0500720c */ /* 0x040fe40003f85270 */
[----:B------:R-:W-:Y:S02]  /*0d70*/  SEL R6, R6, 0x14, P3 ;  /* 0x0000001406067807 */ /* 0x000fe40001800000 */
[----:B------:R-:W-:Y:S02]  /*0d80*/  PLOP3.LUT P2, PT, P6, P2, PT, 0x80, 0x8 ;  /* 0x000000000008781c */ /* 0x000fe40003745070 */
[----:B------:R-:W-:Y:S02]  /*0d90*/  ISETP.NE.AND P3, PT, R5, R13, PT ;  /* 0x0000000d0500720c */ /* 0x000fe40003f65270 */
[----:B------:R-:W-:-:S02]  /*0da0*/  SEL R6, R6, 0x15, P4 ;  /* 0x0000001506067807 */ /* 0x000fc40002000000 */
[----:B------:R-:W-:Y:S02]  /*0db0*/  ISETP.NE.AND P0, PT, R36, RZ, PT ;  /* 0x000000ff2400720c */ /* 0x000fe40003f05270 */
[----:B------:R-:W-:Y:S01]  /*0dc0*/  SEL R6, R6, 0x16, P3 ;  /* 0x0000001606067807 */ /* 0x000fe20001800000 */
[----:B------:R-:W-:Y:S01]  /*0dd0*/  BSSY.RECONVERGENT B0, `(.L_x_0) ;  /* 0x0000010000007945 */ /* 0x000fe20003800200 */
[-C--:B------:R-:W-:Y:S02]  /*0de0*/  ISETP.NE.AND P5, PT, R35, R10.reuse, PT ;  /* 0x0000000a2300720c */ /* 0x080fe40003fa5270 */
[----:B------:R-:W-:Y:S02]  /*0df0*/  ISETP.NE.AND P3, PT, R5, R10, PT ;  /* 0x0000000a0500720c */ /* 0x000fe40003f65270 */
[----:B------:R-:W-:Y:S02]  /*0e00*/  SEL R34, R34, 0x17, P0 ;  /* 0x0000001722227807 */ /* 0x000fe40000000000 */
[----:B------:R-:W-:Y:S01]  /*0e10*/  SEL R6, R6, 0x17, P1 ;  /* 0x0000001706067807 */ /* 0x000fe20000800000 */
[----:B------:R-:W-:Y:S01]  /*0e20*/  VIADD R9, R9, 0x1 ;  /* 0x0000000109097836 */ /* 0x000fe20000000000 */
[----:B------:R-:W-:-:S02]  /*0e30*/  SEL R37, R34, 0x18, P5 ;  /* 0x0000001822257807 */ /* 0x000fc40002800000 */
[----:B------:R-:W-:Y:S01]  /*0e40*/  SEL R6, R6, 0x18, P3 ;  /* 0x0000001806067807 */ /* 0x000fe20001800000 */
[----:B------:R-:W-:Y:S06]  /*0e50*/  @!P2 BRA `(.L_x_1) ;  /* 0x00000000001ca947 */ /* 0x000fec0003800000 */
[----:B------:R-:W0:Y:S01]  /*0e60*/  LDC.64 R4, c[0x0][0x390] ;  /* 0x0000e400ff047b82 */ /* 0x000e220000000a00 */
[----:B------:R-:W-:-:S04]  /*0e70*/  IMAD R11, R37, 0x19, R6 ;  /* 0x00000019250b7824 */ /* 0x000fc800078e0206 */
[----:B0-----:R-:W-:-:S06]  /*0e80*/  IMAD.WIDE R4, R11, 0x4, R4 ;  /* 0x000000040b047825 */ /* 0x001fcc00078e0204 */
[----:B------:R-:W2:Y:S01]  /*0e90*/  LDG.E R5, desc[UR4][R4.64] ;  /* 0x0000000404057981 */ /* 0x000ea2000c1e1900 */
[----:B------:R-:W0:Y:S03]  /*0ea0*/  LDC.64 R10, c[0x0][0x3b8] ;  /* 0x0000ee00ff0a7b82 */ /* 0x000e260000000a00 */
[----:B--2---:R1:W-:Y:S04]  /*0eb0*/  REDG.E.ADD.STRONG.GPU desc[UR4][R2.64], R5 ;  /* 0x000000050200798e */ /* 0x0043e8000c12e104 */
[----:B0-----:R1:W5:Y:S02]  /*0ec0*/  LDG.E R0, desc[UR4][R10.64] ;  /* 0x000000040a007981 */ /* 0x001364000c1e1900 */
.L_x_1:
[----:B------:R-:W-:Y:S05]  /*0ed0*/  BSYNC.RECONVERGENT B0 ;  /* 0x0000000000007941 */ /* 0x000fea0003800200 */
.L_x_0:
[----:B-----5:R-:W-:-:S13]  /*0ee0*/  ISETP.GE.AND P0, PT, R9, R0, PT ;  /* 0x000000000900720c */ /* 0x020fda0003f06270 */
[----:B------:R-:W-:Y:S05]  /*0ef0*/  @!P0 BRA `(.L_x_2) ;  /* 0xfffffff000d88947 */ /* 0x000fea000383ffff */
[----:B------:R-:W-:Y:S05]  /*0f00*/  EXIT ;  /* 0x000000000000794d */ /* 0x000fea0003800000 */
.L_x_3:
[----:B------:R-:W-:-:S00]  /*0f10*/  BRA `(.L_x_3) ;  /* 0xfffffffc00fc7947 */ /* 0x000fc0000383ffff */
[----:B------:R-:W-:-:S00]  /*0f20*/  NOP ;  /* 0x0000000000007918 */ /* 0x000fc00000000000 */
        /* <DEDUP_REMOVED lines=13> */
.L_x_4:


//--------------------- .nv.shared.reserved.0     --------------------------
	.section	.nv.shared.reserved.0,"aw",@nobits
	.weak		__nv_reservedSMEM_offset_0_alias
	.size		__nv_reservedSMEM_offset_0_alias, 0, 64
	.other		__nv_reservedSMEM_offset_0_alias,@"STO_CUDA_RESERVED_SHARED STV_DEFAULT"
__nv_reservedSMEM_offset_0_alias:
	.zero		0
	.zero		64


//--------------------- .nv.constant0._Z18score_alignment_2DPcS_PiS_S0_PyS1_S0_S0_S0_ --------------------------
	.section	.nv.constant0._Z18score_alignment_2DPcS_PiS_S0_PyS1_S0_S0_S0_,"a",@progbits
	.sectionflags	@""
	.align	4
.nv.constant0._Z18score_alignment_2DPcS_PiS_S0_PyS1_S0_S0_S0_:
	.zero		976


//--------------------- SYMBOLS --------------------------

	.type		.nv.reservedSmem.offset0,@object
	.size		.nv.reservedSmem.offset0,0x4
